	.headerflags	@"EF_CUDA_TEXMODE_UNIFIED EF_CUDA_64BIT_ADDRESS EF_CUDA_ACCELERATORS EF_CUDA_SM90 EF_CUDA_VIRTUAL_SM(EF_CUDA_SM90)"
	.elftype	@"ET_EXEC"


//--------------------- .nv.info                  --------------------------
	.section	.nv.info,"",@"SHT_CUDA_INFO"
	.align	4


	//----- nvinfo : EIATTR_REGCOUNT
	.align		4
        /*0000*/ 	.byte	0x04, 0x2f
        /*0002*/ 	.short	(.L_1 - .L_0)
	.align		4
.L_0:
        /*0004*/ 	.word	index@(triton_poi_fused__unsafe_index_add_convolution_mul_sub_45)
        /*0008*/ 	.word	0x00000038


	//----- nvinfo : EIATTR_MIN_STACK_SIZE
	.align		4
.L_1:
        /*000c*/ 	.byte	0x04, 0x12
        /*000e*/ 	.short	(.L_3 - .L_2)
	.align		4
.L_2:
        /*0010*/ 	.word	index@(triton_poi_fused__unsafe_index_add_convolution_mul_sub_45)
        /*0014*/ 	.word	0x00000000


	//----- nvinfo : EIATTR_FRAME_SIZE
	.align		4
.L_3:
        /*0018*/ 	.byte	0x04, 0x11
        /*001a*/ 	.short	(.L_5 - .L_4)
	.align		4
.L_4:
        /*001c*/ 	.word	index@(triton_poi_fused__unsafe_index_add_convolution_mul_sub_45)
        /*0020*/ 	.word	0x00000000


	//----- nvinfo : EIATTR_MIN_STACK_SIZE
	.align		4
.L_5:
        /*0024*/ 	.byte	0x04, 0x12
        /*0026*/ 	.short	(.L_7 - .L_6)
	.align		4
.L_6:
        /*0028*/ 	.word	index@(triton_poi_fused__unsafe_index_add_convolution_mul_sub_45)
        /*002c*/ 	.word	0x00000000
.L_7:


//--------------------- .nv.info.triton_poi_fused__unsafe_index_add_convolution_mul_sub_45 --------------------------
	.section	.nv.info.triton_poi_fused__unsafe_index_add_convolution_mul_sub_45,"",@"SHT_CUDA_INFO"
	.sectionflags	@""
	.align	4


	//----- nvinfo : EIATTR_CUDA_API_VERSION
	.align		4
        /*0000*/ 	.byte	0x04, 0x37
        /*0002*/ 	.short	(.L_9 - .L_8)
.L_8:
        /*0004*/ 	.word	0x0000007c


	//----- nvinfo : EIATTR_KPARAM_INFO
	.align		4
.L_9:
        /*0008*/ 	.byte	0x04, 0x17
        /*000a*/ 	.short	(.L_11 - .L_10)
.L_10:
        /*000c*/ 	.word	0x00000000
        /*0010*/ 	.short	0x0009
        /*0012*/ 	.short	0x0048
        /*0014*/ 	.byte	0x00, 0xf0, 0x11, 0x00


	//----- nvinfo : EIATTR_KPARAM_INFO
	.align		4
.L_11:
        /*0018*/ 	.byte	0x04, 0x17
        /*001a*/ 	.short	(.L_13 - .L_12)
.L_12:
        /*001c*/ 	.word	0x00000000
        /*0020*/ 	.short	0x0008
        /*0022*/ 	.short	0x0040
        /*0024*/ 	.byte	0x00, 0xf4, 0x21, 0x00


	//----- nvinfo : EIATTR_KPARAM_INFO
	.align		4
.L_13:
        /*0028*/ 	.byte	0x04, 0x17
        /*002a*/ 	.short	(.L_15 - .L_14)
.L_14:
        /*002c*/ 	.word	0x00000000
        /*0030*/ 	.short	0x0007
        /*0032*/ 	.short	0x0038
        /*0034*/ 	.byte	0x00, 0xf4, 0x21, 0x00


	//----- nvinfo : EIATTR_KPARAM_INFO
	.align		4
.L_15:
        /*0038*/ 	.byte	0x04, 0x17
        /*003a*/ 	.short	(.L_17 - .L_16)
.L_16:
        /*003c*/ 	.word	0x00000000
        /*0040*/ 	.short	0x0006
        /*0042*/ 	.short	0x0030
        /*0044*/ 	.byte	0x00, 0xf4, 0x21, 0x00


	//----- nvinfo : EIATTR_KPARAM_INFO
	.align		4
.L_17:
        /*0048*/ 	.byte	0x04, 0x17
        /*004a*/ 	.short	(.L_19 - .L_18)
.L_18:
        /*004c*/ 	.word	0x00000000
        /*0050*/ 	.short	0x0005
        /*0052*/ 	.short	0x0028
        /*0054*/ 	.byte	0x00, 0xf4, 0x21, 0x00


	//----- nvinfo : EIATTR_KPARAM_INFO
	.align		4
.L_19:
        /*0058*/ 	.byte	0x04, 0x17
        /*005a*/ 	.short	(.L_21 - .L_20)
.L_20:
        /*005c*/ 	.word	0x00000000
        /*0060*/ 	.short	0x0004
        /*0062*/ 	.short	0x0020
        /*0064*/ 	.byte	0x00, 0xf4, 0x21, 0x00


	//----- nvinfo : EIATTR_KPARAM_INFO
	.align		4
.L_21:
        /*0068*/ 	.byte	0x04, 0x17
        /*006a*/ 	.short	(.L_23 - .L_22)
.L_22:
        /*006c*/ 	.word	0x00000000
        /*0070*/ 	.short	0x0003
        /*0072*/ 	.short	0x0018
        /*0074*/ 	.byte	0x00, 0xf4, 0x21, 0x00


	//----- nvinfo : EIATTR_KPARAM_INFO
	.align		4
.L_23:
        /*0078*/ 	.byte	0x04, 0x17
        /*007a*/ 	.short	(.L_25 - .L_24)
.L_24:
        /*007c*/ 	.word	0x00000000
        /*0080*/ 	.short	0x0002
        /*0082*/ 	.short	0x0010
        /*0084*/ 	.byte	0x00, 0xf4, 0x21, 0x00


	//----- nvinfo : EIATTR_KPARAM_INFO
	.align		4
.L_25:
        /*0088*/ 	.byte	0x04, 0x17
        /*008a*/ 	.short	(.L_27 - .L_26)
.L_26:
        /*008c*/ 	.word	0x00000000
        /*0090*/ 	.short	0x0001
        /*0092*/ 	.short	0x0008
        /*0094*/ 	.byte	0x00, 0xf4, 0x21, 0x00


	//----- nvinfo : EIATTR_KPARAM_INFO
	.align		4
.L_27:
        /*0098*/ 	.byte	0x04, 0x17
        /*009a*/ 	.short	(.L_29 - .L_28)
.L_28:
        /*009c*/ 	.word	0x00000000
        /*00a0*/ 	.short	0x0000
        /*00a2*/ 	.short	0x0000
        /*00a4*/ 	.byte	0x00, 0xf4, 0x21, 0x00


	//----- nvinfo : EIATTR_SPARSE_MMA_MASK
	.align		4
.L_29:
        /*00a8*/ 	.byte	0x03, 0x50
        /*00aa*/ 	.short	0x0000


	//----- nvinfo : EIATTR_MAXREG_COUNT
	.align		4
        /*00ac*/ 	.byte	0x03, 0x1b
        /*00ae*/ 	.short	0x00ff


	//----- nvinfo : EIATTR_EXIT_INSTR_OFFSETS
	.align		4
        /*00b0*/ 	.byte	0x04, 0x1c
        /*00b2*/ 	.short	(.L_31 - .L_30)


	//   ....[0]....
.L_30:
        /*00b4*/ 	.word	0x00001880


	//----- nvinfo : EIATTR_REQNTID
	.align		4
.L_31:
        /*00b8*/ 	.byte	0x04, 0x10
        /*00ba*/ 	.short	(.L_33 - .L_32)
.L_32:
        /*00bc*/ 	.word	0x00000080
        /*00c0*/ 	.word	0x00000001
        /*00c4*/ 	.word	0x00000001


	//----- nvinfo : EIATTR_CBANK_PARAM_SIZE
	.align		4
.L_33:
        /*00c8*/ 	.byte	0x03, 0x19
        /*00ca*/ 	.short	0x004c


	//----- nvinfo : EIATTR_PARAM_CBANK
	.align		4
        /*00cc*/ 	.byte	0x04, 0x0a
        /*00ce*/ 	.short	(.L_35 - .L_34)
	.align		4
.L_34:
        /*00d0*/ 	.word	index@(.nv.constant0.triton_poi_fused__unsafe_index_add_convolution_mul_sub_45)
        /*00d4*/ 	.short	0x0210
        /*00d6*/ 	.short	0x004c


	//----- nvinfo : EIATTR_SW_WAR
	.align		4
.L_35:
        /*00d8*/ 	.byte	0x04, 0x36
        /*00da*/ 	.short	(.L_37 - .L_36)
.L_36:
        /*00dc*/ 	.word	0x00000008
.L_37:


//--------------------- .nv.callgraph             --------------------------
	.section	.nv.callgraph,"",@"SHT_CUDA_CALLGRAPH"
	.align	4
	.sectionentsize	8
	.align		4
        /*0000*/ 	.word	0x00000000
	.align		4
        /*0004*/ 	.word	0xffffffff
	.align		4
        /*0008*/ 	.word	0x00000000
	.align		4
        /*000c*/ 	.word	0xfffffffe
	.align		4
        /*0010*/ 	.word	0x00000000
	.align		4
        /*0014*/ 	.word	0xfffffffd
	.align		4
        /*0018*/ 	.word	0x00000000
	.align		4
        /*001c*/ 	.word	0xfffffffc


//--------------------- .text.triton_poi_fused__unsafe_index_add_convolution_mul_sub_45 --------------------------
	.section	.text.triton_poi_fused__unsafe_index_add_convolution_mul_sub_45,"ax",@progbits
	.align	128
        .global         triton_poi_fused__unsafe_index_add_convolution_mul_sub_45
        .type           triton_poi_fused__unsafe_index_add_convolution_mul_sub_45,@function
        .size           triton_poi_fused__unsafe_index_add_convolution_mul_sub_45,(.L_x_1 - triton_poi_fused__unsafe_index_add_convolution_mul_sub_45)
        .other          triton_poi_fused__unsafe_index_add_convolution_mul_sub_45,@"STO_CUDA_ENTRY STV_DEFAULT"
triton_poi_fused__unsafe_index_add_convolution_mul_sub_45:
.text.triton_poi_fused__unsafe_index_add_convolution_mul_sub_45:
[----:B------:R-:W-:Y:S01]  /*0000*/  LDC R1, c[0x0][0x28] ;  /* 0x00000a00ff017b82 */ /* 0x000fe20000000800 */
[----:B------:R-:W1:Y:S07]  /*0010*/  S2R R0, SR_TID.X ;  /* 0x0000000000007919 */ /* 0x000e6e0000002100 */
[----:B------:R-:W2:Y:S01]  /*0020*/  LDC.64 R12, c[0x0][0x220] ;  /* 0x00008800ff0c7b82 */ /* 0x000ea20000000a00 */
[----:B------:R-:W-:Y:S01]  /*0030*/  ULDC.64 UR4, c[0x0][0x208] ;  /* 0x0000820000047ab9 */ /* 0x000fe20000000a00 */
[----:B------:R-:W-:Y:S01]  /*0040*/  ULDC.64 UR6, c[0x0][0x228] ;  /* 0x00008a0000067ab9 */ /* 0x000fe20000000a00 */
[----:B------:R-:W3:Y:S05]  /*0050*/  S2R R7, SR_CTAID.X ;  /* 0x0000000000077919 */ /* 0x000eea0000002500 */
[----:B------:R-:W4:Y:S08]  /*0060*/  LDC.64 R8, c[0x0][0x238] ;  /* 0x00008e00ff087b82 */ /* 0x000f300000000a00 */
[----:B------:R-:W5:Y:S01]  /*0070*/  LDC.64 R28, c[0x0][0x218] ;  /* 0x00008600ff1c7b82 */ /* 0x000f620000000a00 */
[----:B-1----:R-:W-:-:S04]  /*0080*/  SHF.L.U32 R0, R0, 0x2, RZ ;  /* 0x0000000200007819 */ /* 0x002fc800000006ff */
[----:B------:R-:W-:Y:S02]  /*0090*/  LOP3.LUT R0, R0, 0x1fc, RZ, 0xc0, !PT ;  /* 0x000001fc00007812 */ /* 0x000fe400078ec0ff */
[----:B---3--:R-:W-:Y:S02]  /*00a0*/  SHF.R.S32.HI R37, RZ, 0x15, R7 ;  /* 0x00000015ff257819 */ /* 0x008fe40000011407 */
[----:B------:R-:W-:Y:S02]  /*00b0*/  LEA R32, R7, R0, 0xa ;  /* 0x0000000007207211 */ /* 0x000fe400078e50ff */
[----:B------:R-:W-:Y:S02]  /*00c0*/  SGXT R37, R37, 0x1 ;  /* 0x000000012525781a */ /* 0x000fe40000000200 */
[----:B------:R-:W-:Y:S02]  /*00d0*/  SHF.R.S32.HI R3, RZ, 0x1f, R32 ;  /* 0x0000001fff037819 */ /* 0x000fe40000011420 */
[----:B------:R-:W-:-:S02]  /*00e0*/  IADD3 R2, R32, 0x2, RZ ;  /* 0x0000000220027810 */ /* 0x000fc40007ffe0ff */
[----:B------:R-:W-:-:S04]  /*00f0*/  LEA.HI R3, R3, R32, RZ, 0x8 ;  /* 0x0000002003037211 */ /* 0x000fc800078f40ff */
[----:B------:R-:W-:-:S04]  /*0100*/  LOP3.LUT R5, R3, 0xffffff00, RZ, 0xc0, !PT ;  /* 0xffffff0003057812 */ /* 0x000fc800078ec0ff */
[----:B------:R-:W-:-:S05]  /*0110*/  IADD3 R0, R32, -R5, RZ ;  /* 0x8000000520007210 */ /* 0x000fca0007ffe0ff */
[----:B--2---:R-:W-:Y:S01]  /*0120*/  IMAD.WIDE R20, R0, 0x8, R12 ;  /* 0x0000000800147825 */ /* 0x004fe200078e020c */
[----:B------:R-:W-:-:S05]  /*0130*/  LEA.HI R4, R37, R2, RZ, 0x8 ;  /* 0x0000000225047211 */ /* 0x000fca00078f40ff */
[----:B------:R-:W2:Y:S01]  /*0140*/  LDG.E.EL.128 R20, desc[UR4][R20.64] ;  /* 0x0000000414147981 */ /* 0x000ea2000c2e1d00 */
[----:B------:R-:W-:-:S04]  /*0150*/  LOP3.LUT R5, R4, 0xffffff00, RZ, 0xc0, !PT ;  /* 0xffffff0004057812 */ /* 0x000fc800078ec0ff */
[----:B------:R-:W-:-:S05]  /*0160*/  IADD3 R11, R2, -R5, RZ ;  /* 0x80000005020b7210 */ /* 0x000fca0007ffe0ff */
[----:B------:R-:W-:Y:S01]  /*0170*/  IMAD.WIDE R12, R11, 0x8, R12 ;  /* 0x000000080b0c7825 */ /* 0x000fe200078e020c */
[----:B------:R-:W-:-:S05]  /*0180*/  SHF.R.S32.HI R3, RZ, 0x8, R3 ;  /* 0x00000008ff037819 */ /* 0x000fca0000011403 */
[----:B------:R-:W3:Y:S01]  /*0190*/  LDG.E.EL.128 R12, desc[UR4][R12.64] ;  /* 0x000000040c0c7981 */ /* 0x000ee2000c2e1d00 */
[----:B----4-:R-:W-:Y:S01]  /*01a0*/  IMAD.WIDE R4, R0, 0x8, R8 ;  /* 0x0000000800047825 */ /* 0x010fe200078e0208 */
[----:B------:R-:W-:-:S04]  /*01b0*/  LEA.HI R2, R3, R3, RZ, 0x8 ;  /* 0x0000000303027211 */ /* 0x000fc800078f40ff */
[----:B------:R-:W-:Y:S01]  /*01c0*/  LOP3.LUT R2, R2, 0xffffff00, RZ, 0xc0, !PT ;  /* 0xffffff0002027812 */ /* 0x000fe200078ec0ff */
[----:B------:R-:W4:Y:S01]  /*01d0*/  LDG.E.EL.128 R4, desc[UR4][R4.64] ;  /* 0x0000000404047981 */ /* 0x000f22000c2e1d00 */
[----:B------:R-:W-:Y:S02]  /*01e0*/  IMAD.WIDE R8, R11, 0x8, R8 ;  /* 0x000000080b087825 */ /* 0x000fe400078e0208 */
[----:B------:R-:W-:-:S04]  /*01f0*/  IADD3 R3, R3, -R2, RZ ;  /* 0x8000000203037210 */ /* 0x000fc80007ffe0ff */
[----:B------:R-:W4:Y:S01]  /*0200*/  LDG.E.EL.128 R8, desc[UR4][R8.64] ;  /* 0x0000000408087981 */ /* 0x000f22000c2e1d00 */
[----:B-----5:R-:W-:-:S06]  /*0210*/  IMAD.WIDE R18, R3, 0x8, R28 ;  /* 0x0000000803127825 */ /* 0x020fcc00078e021c */
[----:B------:R-:W5:Y:S01]  /*0220*/  LDG.E.EL.64 R18, desc[UR4][R18.64] ;  /* 0x0000000412127981 */ /* 0x000f62000c2e1b00 */
[----:B------:R-:W-:-:S04]  /*0230*/  LEA.HI R16, R37, R32, RZ, 0x10 ;  /* 0x0000002025107211 */ /* 0x000fc800078f80ff */
[----:B------:R-:W-:Y:S02]  /*0240*/  PRMT R2, R16, 0xbb32, RZ ;  /* 0x0000bb3210027816 */ /* 0x000fe400000000ff */
[----:B------:R-:W-:-:S03]  /*0250*/  SHF.R.S32.HI R39, RZ, 0x10, R16 ;  /* 0x00000010ff277819 */ /* 0x000fc60000011410 */
[----:B------:R-:W-:Y:S01]  /*0260*/  IMAD R17, R2, -0x3cf3, RZ ;  /* 0xffffc30d02117824 */ /* 0x000fe200078e02ff */
[----:B------:R-:W-:Y:S01]  /*0270*/  PRMT R2, R16, 0x7632, R2 ;  /* 0x0000763210027816 */ /* 0x000fe20000000002 */
[----:B------:R-:W-:-:S03]  /*0280*/  IMAD R39, R39, 0x1210, RZ ;  /* 0x0000121027277824 */ /* 0x000fc600078e02ff */
[----:B------:R-:W-:-:S04]  /*0290*/  LEA.HI.SX32 R17, R17, R2, 0x10 ;  /* 0x0000000211117211 */ /* 0x000fc800078f82ff */
[C---:B------:R-:W-:Y:S02]  /*02a0*/  LOP3.LUT R24, R17.reuse, 0xffff, RZ, 0xc0, !PT ;  /* 0x0000ffff11187812 */ /* 0x040fe400078ec0ff */
[----:B------:R-:W-:Y:S02]  /*02b0*/  PRMT R25, R17, 0x9910, RZ ;  /* 0x0000991011197816 */ /* 0x000fe400000000ff */
[----:B------:R-:W-:Y:S02]  /*02c0*/  SHF.R.U32.HI R17, RZ, 0xf, R24 ;  /* 0x0000000fff117819 */ /* 0x000fe40000011618 */
[----:B------:R-:W-:-:S04]  /*02d0*/  MOV R24, R25 ;  /* 0x0000001900187202 */ /* 0x000fc80000000f00 */
[----:B------:R-:W-:-:S04]  /*02e0*/  LEA.HI.SX32 R17, R24, R17, 0x1c ;  /* 0x0000001118117211 */ /* 0x000fc800078fe2ff */
[----:B------:R-:W-:-:S05]  /*02f0*/  PRMT R17, R17, 0x9910, RZ ;  /* 0x0000991011117816 */ /* 0x000fca00000000ff */
[----:B------:R-:W-:-:S05]  /*0300*/  IMAD R17, R17, 0x15, RZ ;  /* 0x0000001511117824 */ /* 0x000fca00078e02ff */
[----:B------:R-:W-:-:S04]  /*0310*/  IADD3 R17, RZ, -R17, RZ ;  /* 0x80000011ff117210 */ /* 0x000fc80007ffe0ff */
[----:B------:R-:W-:-:S04]  /*0320*/  PRMT R17, R17, 0x7710, RZ ;  /* 0x0000771011117816 */ /* 0x000fc800000000ff */
[----:B------:R-:W-:-:S04]  /*0330*/  IADD3 R2, R2, R17, RZ ;  /* 0x0000001102027210 */ /* 0x000fc80007ffe0ff */
[----:B------:R-:W-:Y:S02]  /*0340*/  PRMT R2, R2, 0x9910, RZ ;  /* 0x0000991002027816 */ /* 0x000fe400000000ff */
[----:B--2---:R-:W-:Y:S02]  /*0350*/  IADD3 R25, P1, R20, 0x44, RZ ;  /* 0x0000004414197810 */ /* 0x004fe40007f3e0ff */
[----:B------:R-:W-:Y:S02]  /*0360*/  ISETP.GE.AND P0, PT, R21, RZ, PT ;  /* 0x000000ff1500720c */ /* 0x000fe40003f06270 */
[----:B------:R-:W-:Y:S02]  /*0370*/  IADD3.X R27, RZ, R21, RZ, P1, !PT ;  /* 0x00000015ff1b7210 */ /* 0x000fe40000ffe4ff */
[----:B------:R-:W-:Y:S02]  /*0380*/  SEL R24, R25, R20, !P0 ;  /* 0x0000001419187207 */ /* 0x000fe40004000000 */
[----:B------:R-:W-:-:S02]  /*0390*/  SEL R21, R27, R21, !P0 ;  /* 0x000000151b157207 */ /* 0x000fc40004000000 */
[----:B------:R-:W-:Y:S02]  /*03a0*/  IADD3 R25, P1, R22, 0x44, RZ ;  /* 0x0000004416197810 */ /* 0x000fe40007f3e0ff */
[----:B------:R-:W-:Y:S02]  /*03b0*/  ISETP.GE.AND P0, PT, R23, RZ, PT ;  /* 0x000000ff1700720c */ /* 0x000fe40003f06270 */
[----:B------:R-:W-:Y:S02]  /*03c0*/  IADD3.X R27, RZ, R23, RZ, P1, !PT ;  /* 0x00000017ff1b7210 */ /* 0x000fe40000ffe4ff */
[----:B------:R-:W-:Y:S02]  /*03d0*/  SEL R20, R25, R22, !P0 ;  /* 0x0000001619147207 */ /* 0x000fe40004000000 */
[----:B------:R-:W-:Y:S02]  /*03e0*/  LEA R50, P1, R24, UR6, 0x2 ;  /* 0x0000000618327c11 */ /* 0x000fe4000f8210ff */
[----:B------:R-:W-:-:S02]  /*03f0*/  SEL R23, R27, R23, !P0 ;  /* 0x000000171b177207 */ /* 0x000fc40004000000 */
[----:B------:R-:W-:Y:S02]  /*0400*/  LEA R46, P0, R20, UR6, 0x2 ;  /* 0x00000006142e7c11 */ /* 0x000fe4000f8010ff */
[----:B------:R-:W-:Y:S02]  /*0410*/  LEA.HI.X R51, R24, UR7, R21, 0x2, P1 ;  /* 0x0000000718337c11 */ /* 0x000fe400088f1415 */
[----:B---3--:R-:W-:Y:S02]  /*0420*/  IADD3 R21, P1, R12, 0x44, RZ ;  /* 0x000000440c157810 */ /* 0x008fe40007f3e0ff */
[----:B------:R-:W-:Y:S02]  /*0430*/  LEA.HI.X R47, R20, UR7, R23, 0x2, P0 ;  /* 0x00000007142f7c11 */ /* 0x000fe400080f1417 */
[----:B------:R-:W-:Y:S02]  /*0440*/  ISETP.GE.AND P0, PT, R13, RZ, PT ;  /* 0x000000ff0d00720c */ /* 0x000fe40003f06270 */
[----:B------:R-:W-:-:S02]  /*0450*/  IADD3.X R25, RZ, R13, RZ, P1, !PT ;  /* 0x0000000dff197210 */ /* 0x000fc40000ffe4ff */
[----:B------:R-:W-:Y:S02]  /*0460*/  IADD3 R17, P2, R14, 0x44, RZ ;  /* 0x000000440e117810 */ /* 0x000fe40007f5e0ff */
[----:B------:R-:W-:Y:S02]  /*0470*/  SEL R20, R21, R12, !P0 ;  /* 0x0000000c15147207 */ /* 0x000fe40004000000 */
[----:B------:R-:W-:Y:S02]  /*0480*/  ISETP.GE.AND P1, PT, R15, RZ, PT ;  /* 0x000000ff0f00720c */ /* 0x000fe40003f26270 */
[----:B------:R-:W-:Y:S02]  /*0490*/  SEL R21, R25, R13, !P0 ;  /* 0x0000000d19157207 */ /* 0x000fe40004000000 */
[----:B------:R-:W-:Y:S02]  /*04a0*/  IADD3.X R23, RZ, R15, RZ, P2, !PT ;  /* 0x0000000fff177210 */ /* 0x000fe400017fe4ff */
[----:B------:R-:W-:-:S02]  /*04b0*/  LEA R24, P0, R20, UR6, 0x2 ;  /* 0x0000000614187c11 */ /* 0x000fc4000f8010ff */
[----:B------:R-:W-:Y:S02]  /*04c0*/  SEL R12, R17, R14, !P1 ;  /* 0x0000000e110c7207 */ /* 0x000fe40004800000 */
[----:B----4-:R-:W-:Y:S02]  /*04d0*/  IADD3 R13, P2, R4, 0x44, RZ ;  /* 0x00000044040d7810 */ /* 0x010fe40007f5e0ff */
[----:B------:R-:W-:Y:S02]  /*04e0*/  SEL R17, R23, R15, !P1 ;  /* 0x0000000f17117207 */ /* 0x000fe40004800000 */
[----:B------:R-:W-:Y:S02]  /*04f0*/  LEA.HI.X R25, R20, UR7, R21, 0x2, P0 ;  /* 0x0000000714197c11 */ /* 0x000fe400080f1415 */
[----:B------:R-:W-:Y:S02]  /*0500*/  LEA R26, P1, R12, UR6, 0x2 ;  /* 0x000000060c1a7c11 */ /* 0x000fe4000f8210ff */
[----:B------:R-:W-:-:S02]  /*0510*/  ISETP.GE.AND P0, PT, R5, RZ, PT ;  /* 0x000000ff0500720c */ /* 0x000fc40003f06270 */
[----:B------:R-:W-:Y:S02]  /*0520*/  IADD3.X R15, RZ, R5, RZ, P2, !PT ;  /* 0x00000005ff0f7210 */ /* 0x000fe400017fe4ff */
[----:B------:R-:W-:Y:S02]  /*0530*/  LEA.HI.X R27, R12, UR7, R17, 0x2, P1 ;  /* 0x000000070c1b7c11 */ /* 0x000fe400088f1411 */
[----:B------:R-:W-:Y:S02]  /*0540*/  SEL R4, R13, R4, !P0 ;  /* 0x000000040d047207 */ /* 0x000fe40004000000 */
[----:B------:R-:W-:Y:S02]  /*0550*/  IADD3 R21, P1, R6, 0x44, RZ ;  /* 0x0000004406157810 */ /* 0x000fe40007f3e0ff */
[----:B------:R-:W-:Y:S02]  /*0560*/  SEL R13, R15, R5, !P0 ;  /* 0x000000050f0d7207 */ /* 0x000fe40004000000 */
[----:B------:R-:W-:-:S02]  /*0570*/  IADD3 R15, P2, R8, 0x44, RZ ;  /* 0x00000044080f7810 */ /* 0x000fc40007f5e0ff */
[----:B------:R-:W-:Y:S02]  /*0580*/  ISETP.GE.AND P0, PT, R7, RZ, PT ;  /* 0x000000ff0700720c */ /* 0x000fe40003f06270 */
[----:B------:R-:W-:Y:S02]  /*0590*/  IADD3.X R23, RZ, R7, RZ, P1, !PT ;  /* 0x00000007ff177210 */ /* 0x000fe40000ffe4ff */
[----:B------:R-:W-:Y:S02]  /*05a0*/  ISETP.GE.AND P1, PT, R9, RZ, PT ;  /* 0x000000ff0900720c */ /* 0x000fe40003f26270 */
[----:B------:R-:W-:Y:S02]  /*05b0*/  IADD3.X R17, RZ, R9, RZ, P2, !PT ;  /* 0x00000009ff117210 */ /* 0x000fe400017fe4ff */
[----:B-----5:R-:W-:Y:S02]  /*05c0*/  IADD3 RZ, P3, R18, 0x44, RZ ;  /* 0x0000004412ff7810 */ /* 0x020fe40007f7e0ff */
[----:B------:R-:W-:-:S02]  /*05d0*/  SEL R5, R21, R6, !P0 ;  /* 0x0000000615057207 */ /* 0x000fc40004000000 */
[----:B------:R-:W-:Y:S02]  /*05e0*/  SEL R6, R23, R7, !P0 ;  /* 0x0000000717067207 */ /* 0x000fe40004000000 */
[----:B------:R-:W-:Y:S02]  /*05f0*/  SEL R8, R15, R8, !P1 ;  /* 0x000000080f087207 */ /* 0x000fe40004800000 */
[----:B------:R-:W-:Y:S02]  /*0600*/  SEL R9, R17, R9, !P1 ;  /* 0x0000000911097207 */ /* 0x000fe40004800000 */
[----:B------:R-:W-:Y:S02]  /*0610*/  ISETP.GE.AND P1, PT, R19, RZ, PT ;  /* 0x000000ff1300720c */ /* 0x000fe40003f26270 */
[----:B------:R-:W-:Y:S02]  /*0620*/  IADD3.X R7, RZ, R19, RZ, P3, !PT ;  /* 0x00000013ff077210 */ /* 0x000fe40001ffe4ff */
[----:B------:R-:W-:-:S02]  /*0630*/  IADD3 R15, P0, R10, 0x44, RZ ;  /* 0x000000440a0f7810 */ /* 0x000fc40007f1e0ff */
[----:B------:R-:W-:Y:S02]  /*0640*/  ISETP.GE.AND P2, PT, R19, RZ, PT ;  /* 0x000000ff1300720c */ /* 0x000fe40003f46270 */
[----:B------:R-:W-:Y:S02]  /*0650*/  IADD3 R21, R18, 0x44, RZ ;  /* 0x0000004412157810 */ /* 0x000fe40007ffe0ff */
[----:B------:R-:W-:Y:S02]  /*0660*/  ISETP.GE.AND P3, PT, R11, RZ, PT ;  /* 0x000000ff0b00720c */ /* 0x000fe40003f66270 */
[----:B------:R-:W-:Y:S02]  /*0670*/  SEL R14, R7, R19, !P1 ;  /* 0x00000013070e7207 */ /* 0x000fe40004800000 */
[----:B------:R-:W-:Y:S02]  /*0680*/  IADD3.X R17, RZ, R11, RZ, P0, !PT ;  /* 0x0000000bff117210 */ /* 0x000fe400007fe4ff */
[----:B------:R-:W-:-:S02]  /*0690*/  SEL R7, R21, R18, !P2 ;  /* 0x0000001215077207 */ /* 0x000fc40005000000 */
[----:B------:R-:W-:Y:S02]  /*06a0*/  SEL R12, R15, R10, !P3 ;  /* 0x0000000a0f0c7207 */ /* 0x000fe40005800000 */
[----:B------:R-:W-:Y:S01]  /*06b0*/  SEL R15, R17, R11, !P3 ;  /* 0x0000000b110f7207 */ /* 0x000fe20005800000 */
[----:B------:R-:W-:Y:S01]  /*06c0*/  IMAD R17, R14, 0x110, RZ ;  /* 0x000001100e117824 */ /* 0x000fe200078e02ff */
[----:B------:R-:W-:Y:S01]  /*06d0*/  LEA R48, P0, R4, UR6, 0x2 ;  /* 0x0000000604307c11 */ /* 0x000fe2000f8010ff */
[----:B------:R-:W-:Y:S01]  /*06e0*/  IMAD.WIDE.U32 R10, R7, 0x110, R50 ;  /* 0x00000110070a7825 */ /* 0x000fe200078e0032 */
[----:B------:R-:W-:Y:S02]  /*06f0*/  LEA R40, P1, R5, UR6, 0x2 ;  /* 0x0000000605287c11 */ /* 0x000fe4000f8210ff */
[----:B------:R-:W-:Y:S02]  /*0700*/  LEA R22, P2, R8, UR6, 0x2 ;  /* 0x0000000608167c11 */ /* 0x000fe4000f8410ff */
[----:B------:R-:W-:-:S02]  /*0710*/  LEA R20, P3, R12, UR6, 0x2 ;  /* 0x000000060c147c11 */ /* 0x000fc4000f8610ff */
[----:B------:R-:W-:Y:S02]  /*0720*/  IADD3 R11, R11, R17, RZ ;  /* 0x000000110b0b7210 */ /* 0x000fe40007ffe0ff */
[----:B------:R-:W-:Y:S02]  /*0730*/  LEA.HI.X R49, R4, UR7, R13, 0x2, P0 ;  /* 0x0000000704317c11 */ /* 0x000fe400080f140d */
[----:B------:R-:W-:Y:S01]  /*0740*/  LEA.HI.X R41, R5, UR7, R6, 0x2, P1 ;  /* 0x0000000705297c11 */ /* 0x000fe200088f1406 */
[----:B------:R-:W-:Y:S01]  /*0750*/  IMAD.WIDE.U32 R4, R7, 0x110, R46 ;  /* 0x0000011007047825 */ /* 0x000fe200078e002e */
[----:B------:R-:W-:Y:S02]  /*0760*/  LEA.HI.X R23, R8, UR7, R9, 0x2, P2 ;  /* 0x0000000708177c11 */ /* 0x000fe400090f1409 */
[----:B------:R-:W-:Y:S01]  /*0770*/  LEA.HI.X R21, R12, UR7, R15, 0x2, P3 ;  /* 0x000000070c157c11 */ /* 0x000fe200098f140f */
[----:B------:R-:W-:Y:S01]  /*0780*/  IMAD.WIDE R30, R39, 0x4, R10 ;  /* 0x00000004271e7825 */ /* 0x000fe200078e020a */
[----:B------:R-:W-:Y:S01]  /*0790*/  IADD3 R5, R17, R5, RZ ;  /* 0x0000000511057210 */ /* 0x000fe20007ffe0ff */
[----:B------:R-:W1:Y:S02]  /*07a0*/  LDC.64 R10, c[0x0][0x230] ;  /* 0x00008c00ff0a7b82 */ /* 0x000e640000000a00 */
[C---:B------:R-:W-:Y:S01]  /*07b0*/  IMAD.WIDE.U32 R18, R7.reuse, 0x110, R48 ;  /* 0x0000011007127825 */ /* 0x040fe200078e0030 */
[----:B------:R2:W3:Y:S03]  /*07c0*/  LDG.E.EL R38, desc[UR4][R30.64] ;  /* 0x000000041e267981 */ /* 0x0004e6000c2e1900 */
[----:B------:R-:W-:Y:S01]  /*07d0*/  IMAD.WIDE.U32 R44, R7, 0x110, R40 ;  /* 0x00000110072c7825 */ /* 0x000fe200078e0028 */
[----:B------:R-:W-:-:S03]  /*07e0*/  IADD3 R19, R17, R19, RZ ;  /* 0x0000001311137210 */ /* 0x000fc60007ffe0ff */
        /* <DEDUP_REMOVED lines=8> */
[C---:B------:R-:W-:Y:S01]  /*0870*/  IMAD.WIDE R34, R39.reuse, 0x4, R4 ;  /* 0x0000000427227825 */ /* 0x040fe200078e0204 */
[----:B------:R-:W-:Y:S01]  /*0880*/  IADD3 R7, R17, R7, RZ ;  /* 0x0000000711077210 */ /* 0x000fe20007ffe0ff */
[----:B------:R-:W4:Y:S02]  /*0890*/  LDC.64 R4, c[0x0][0x240] ;  /* 0x00009000ff047b82 */ /* 0x000f240000000a00 */
[C---:B------:R-:W-:Y:S02]  /*08a0*/  IMAD.WIDE R18, R39.reuse, 0x4, R18 ;  /* 0x0000000427127825 */ /* 0x040fe400078e0212 */
[----:B------:R-:W5:Y:S04]  /*08b0*/  LDG.E.EL R34, desc[UR4][R34.64] ;  /* 0x0000000422227981 */ /* 0x000f68000c2e1900 */
[----:B------:R-:W4:Y:S01]  /*08c0*/  LDC.64 R16, c[0x0][0x248] ;  /* 0x00009200ff107b82 */ /* 0x000f220000000a00 */
[----:B-1----:R-:W-:Y:S01]  /*08d0*/  IMAD.WIDE R52, R2, 0x4, R10 ;  /* 0x0000000402347825 */ /* 0x002fe200078e020a */
[----:B------:R-:W3:Y:S03]  /*08e0*/  LDG.E.EL R18, desc[UR4][R18.64] ;  /* 0x0000000412127981 */ /* 0x000ee6000c2e1900 */
[----:B--2---:R-:W-:-:S02]  /*08f0*/  IMAD.WIDE R30, R39, 0x4, R8 ;  /* 0x00000004271e7825 */ /* 0x004fc400078e0208 */
[----:B------:R-:W3:Y:S02]  /*0900*/  LDG.E.EL R9, desc[UR4][R52.64] ;  /* 0x0000000434097981 */ /* 0x000ee4000c2e1900 */
[C---:B------:R-:W-:Y:S02]  /*0910*/  IMAD.WIDE R44, R39.reuse, 0x4, R44 ;  /* 0x00000004272c7825 */ /* 0x040fe400078e022c */
[----:B------:R-:W2:Y:S02]  /*0920*/  LDG.E.EL R30, desc[UR4][R30.64] ;  /* 0x000000041e1e7981 */ /* 0x000ea4000c2e1900 */
[----:B------:R-:W-:Y:S02]  /*0930*/  IMAD.WIDE R42, R39, 0x4, R14 ;  /* 0x00000004272a7825 */ /* 0x000fe400078e020e */
[----:B------:R1:W2:Y:S02]  /*0940*/  LDG.E.EL R36, desc[UR4][R44.64] ;  /* 0x000000042c247981 */ /* 0x0002a4000c2e1900 */
[----:B----4-:R-:W-:-:S02]  /*0950*/  IMAD.WIDE R14, R0, 0x4, R4 ;  /* 0x00000004000e7825 */ /* 0x010fc400078e0204 */
[----:B------:R4:W2:Y:S02]  /*0960*/  LDG.E.EL R8, desc[UR4][R42.64] ;  /* 0x000000042a087981 */ /* 0x0008a4000c2e1900 */
[----:B0-----:R-:W-:-:S04]  /*0970*/  IMAD.WIDE R4, R3, 0x8, R16 ;  /* 0x0000000803047825 */ /* 0x001fc800078e0210 */
[C---:B-1----:R-:W-:Y:S02]  /*0980*/  IMAD.WIDE R44, R39.reuse, 0x4, R12 ;  /* 0x00000004272c7825 */ /* 0x042fe400078e020c */
[----:B------:R-:W2:Y:S04]  /*0990*/  LDG.E.EL.128 R12, desc[UR4][R14.64] ;  /* 0x000000040e0c7981 */ /* 0x000ea8000c2e1d00 */
[----:B------:R-:W2:Y:S01]  /*09a0*/  LDG.E.EL.64 R4, desc[UR4][R4.64] ;  /* 0x0000000404047981 */ /* 0x000ea2000c2e1b00 */
[----:B----4-:R-:W-:-:S03]  /*09b0*/  IMAD.WIDE R42, R39, 0x4, R6 ;  /* 0x00000004272a7825 */ /* 0x010fc600078e0206 */
[----:B------:R-:W4:Y:S04]  /*09c0*/  LDG.E.EL R0, desc[UR4][R44.64] ;  /* 0x000000042c007981 */ /* 0x000f28000c2e1900 */
[----:B------:R-:W4:Y:S01]  /*09d0*/  LDG.E.EL R2, desc[UR4][R42.64] ;  /* 0x000000042a027981 */ /* 0x000f22000c2e1900 */
[C---:B---3--:R-:W-:Y:S01]  /*09e0*/  FADD R19, R9.reuse, R38 ;  /* 0x0000002609137221 */ /* 0x048fe20000000000 */
[----:B------:R-:W-:-:S04]  /*09f0*/  FADD R18, R9, R18 ;  /* 0x0000001209127221 */ /* 0x000fc80000000000 */
[----:B------:R-:W-:Y:S01]  /*0a00*/  FADD R18, -R19, R18 ;  /* 0x0000001213127221 */ /* 0x000fe20000000100 */
[----:B-----5:R-:W-:-:S03]  /*0a10*/  FADD R34, R9, R34 ;  /* 0x0000002209227221 */ /* 0x020fc60000000000 */
[----:B--2---:R-:W-:Y:S01]  /*0a20*/  FFMA R18, R12, R18, R19 ;  /* 0x000000120c127223 */ /* 0x004fe20000000013 */
[----:B------:R-:W-:Y:S02]  /*0a30*/  IADD3 R19, P1, R4, 0x44, RZ ;  /* 0x0000004404137810 */ /* 0x000fe40007f3e0ff */
[----:B------:R-:W-:Y:S02]  /*0a40*/  ISETP.GE.AND P0, PT, R5, RZ, PT ;  /* 0x000000ff0500720c */ /* 0x000fe40003f06270 */
[----:B------:R-:W-:-:S04]  /*0a50*/  IADD3.X R33, RZ, R5, RZ, P1, !PT ;  /* 0x00000005ff217210 */ /* 0x000fc80000ffe4ff */
[----:B------:R-:W-:Y:S01]  /*0a60*/  SEL R33, R33, R5, !P0 ;  /* 0x0000000521217207 */ /* 0x000fe20004000000 */
[----:B------:R-:W-:Y:S01]  /*0a70*/  FADD R5, R9, R36 ;  /* 0x0000002409057221 */ /* 0x000fe20000000000 */
[----:B------:R-:W-:-:S03]  /*0a80*/  SEL R19, R19, R4, !P0 ;  /* 0x0000000413137207 */ /* 0x000fc60004000000 */
[----:B------:R-:W-:Y:S01]  /*0a90*/  FADD R5, -R34, R5 ;  /* 0x0000000522057221 */ /* 0x000fe20000000100 */
[----:B------:R-:W-:-:S03]  /*0aa0*/  IMAD R33, R33, 0x110, RZ ;  /* 0x0000011021217824 */ /* 0x000fc600078e02ff */
[----:B------:R-:W-:Y:S01]  /*0ab0*/  FFMA R6, R13, R5, R34 ;  /* 0x000000050d067223 */ /* 0x000fe20000000022 */
[----:B------:R-:W-:-:S04]  /*0ac0*/  IMAD.WIDE.U32 R4, R19, 0x110, R50 ;  /* 0x0000011013047825 */ /* 0x000fc800078e0032 */
[C---:B------:R-:W-:Y:S01]  /*0ad0*/  FADD R7, R9.reuse, R8 ;  /* 0x0000000809077221 */ /* 0x040fe20000000000 */
[----:B------:R-:W-:Y:S01]  /*0ae0*/  IADD3 R5, R5, R33, RZ ;  /* 0x0000002105057210 */ /* 0x000fe20007ffe0ff */
[----:B------:R-:W-:Y:S02]  /*0af0*/  FADD R8, R9, R30 ;  /* 0x0000001e09087221 */ /* 0x000fe40000000000 */
[----:B------:R-:W-:-:S04]  /*0b00*/  IMAD.WIDE R30, R39, 0x4, R4 ;  /* 0x00000004271e7825 */ /* 0x000fc800078e0204 */
[----:B------:R-:W-:Y:S02]  /*0b10*/  IMAD.WIDE.U32 R4, R19, 0x110, R48 ;  /* 0x0000011013047825 */ /* 0x000fe400078e0030 */
[----:B------:R-:W2:Y:S03]  /*0b20*/  LDG.E.EL R30, desc[UR4][R30.64] ;  /* 0x000000041e1e7981 */ /* 0x000ea6000c2e1900 */
[----:B------:R-:W-:-:S03]  /*0b30*/  IADD3 R5, R33, R5, RZ ;  /* 0x0000000521057210 */ /* 0x000fc60007ffe0ff */
[----:B------:R-:W-:-:S06]  /*0b40*/  IMAD.WIDE R4, R39, 0x4, R4 ;  /* 0x0000000427047825 */ /* 0x000fcc00078e0204 */
[----:B------:R-:W3:Y:S01]  /*0b50*/  LDG.E.EL R4, desc[UR4][R4.64] ;  /* 0x0000000404047981 */ /* 0x000ee2000c2e1900 */
[----:B------:R-:W-:Y:S01]  /*0b60*/  FADD R8, -R7, R8 ;  /* 0x0000000807087221 */ /* 0x000fe20000000100 */
[C---:B----4-:R-:W-:Y:S01]  /*0b70*/  FADD R0, R9.reuse, R0 ;  /* 0x0000000009007221 */ /* 0x050fe20000000000 */
[----:B------:R-:W-:Y:S02]  /*0b80*/  FADD R35, R9, R2 ;  /* 0x0000000209237221 */ /* 0x000fe40000000000 */
[----:B------:R-:W-:Y:S02]  /*0b90*/  FFMA R7, R14, R8, R7 ;  /* 0x000000080e077223 */ /* 0x000fe40000000007 */
[----:B------:R-:W-:Y:S01]  /*0ba0*/  FADD R8, -R0, R35 ;  /* 0x0000002300087221 */ /* 0x000fe20000000100 */
[----:B------:R-:W-:-:S05]  /*0bb0*/  IMAD.WIDE.U32 R34, R19, 0x110, R46 ;  /* 0x0000011013227825 */ /* 0x000fca00078e002e */
[----:B------:R-:W-:Y:S01]  /*0bc0*/  IADD3 R35, R33, R35, RZ ;  /* 0x0000002321237210 */ /* 0x000fe20007ffe0ff */
[----:B------:R-:W-:Y:S02]  /*0bd0*/  FFMA R8, R15, R8, R0 ;  /* 0x000000080f087223 */ /* 0x000fe40000000000 */
[----:B------:R-:W-:-:S06]  /*0be0*/  IMAD.WIDE R34, R39, 0x4, R34 ;  /* 0x0000000427227825 */ /* 0x000fcc00078e0222 */
[----:B------:R-:W4:Y:S01]  /*0bf0*/  LDG.E.EL R34, desc[UR4][R34.64] ;  /* 0x0000000422227981 */ /* 0x000f22000c2e1900 */
[C---:B--2---:R-:W-:Y:S01]  /*0c00*/  FADD R31, R9.reuse, R30 ;  /* 0x0000001e091f7221 */ /* 0x044fe20000000000 */
[----:B---3--:R-:W-:-:S04]  /*0c10*/  FADD R0, R9, R4 ;  /* 0x0000000409007221 */ /* 0x008fc80000000000 */
[----:B------:R-:W-:-:S04]  /*0c20*/  FADD R0, -R31, R0 ;  /* 0x000000001f007221 */ /* 0x000fc80000000100 */
[----:B------:R-:W-:Y:S01]  /*0c30*/  FFMA R5, R12, R0, R31 ;  /* 0x000000000c057223 */ /* 0x000fe2000000001f */
[----:B------:R-:W-:-:S05]  /*0c40*/  IMAD.WIDE.U32 R30, R19, 0x110, R40 ;  /* 0x00000110131e7825 */ /* 0x000fca00078e0028 */
[----:B------:R-:W-:-:S03]  /*0c50*/  IADD3 R31, R33, R31, RZ ;  /* 0x0000001f211f7210 */ /* 0x000fc60007ffe0ff */
[----:B------:R-:W-:-:S06]  /*0c60*/  IMAD.WIDE R42, R39, 0x4, R30 ;  /* 0x00000004272a7825 */ /* 0x000fcc00078e021e */
[----:B------:R-:W2:Y:S01]  /*0c70*/  LDG.E.EL R42, desc[UR4][R42.64] ;  /* 0x000000042a2a7981 */ /* 0x000ea2000c2e1900 */
[----:B----4-:R-:W-:Y:S01]  /*0c80*/  FADD R0, R9, R34 ;  /* 0x0000002209007221 */ /* 0x010fe20000000000 */
[----:B------:R-:W-:-:S05]  /*0c90*/  IMAD.WIDE.U32 R34, R19, 0x110, R24 ;  /* 0x0000011013227825 */ /* 0x000fca00078e0018 */
[----:B------:R-:W-:-:S03]  /*0ca0*/  IADD3 R35, R33, R35, RZ ;  /* 0x0000002321237210 */ /* 0x000fc60007ffe0ff */
[----:B------:R-:W-:-:S04]  /*0cb0*/  IMAD.WIDE R44, R39, 0x4, R34 ;  /* 0x00000004272c7825 */ /* 0x000fc800078e0222 */
[----:B------:R-:W-:-:S05]  /*0cc0*/  IMAD.WIDE.U32 R34, R19, 0x110, R22 ;  /* 0x0000011013227825 */ /* 0x000fca00078e0016 */
[----:B------:R-:W-:Y:S01]  /*0cd0*/  IADD3 R35, R33, R35, RZ ;  /* 0x0000002321237210 */ /* 0x000fe20007ffe0ff */
[----:B--2---:R-:W-:Y:S02]  /*0ce0*/  FADD R31, R9, R42 ;  /* 0x0000002a091f7221 */ /* 0x004fe40000000000 */
[----:B------:R-:W-:-:S04]  /*0cf0*/  IMAD.WIDE R42, R39, 0x4, R34 ;  /* 0x00000004272a7825 */ /* 0x000fc800078e0222 */
[----:B------:R-:W-:Y:S02]  /*0d00*/  FADD R31, -R0, R31 ;  /* 0x0000001f001f7221 */ /* 0x000fe40000000100 */
[----:B------:R-:W2:Y:S02]  /*0d10*/  LDG.E.EL R42, desc[UR4][R42.64] ;  /* 0x000000042a2a7981 */ /* 0x000ea4000c2e1900 */
[----:B------:R-:W-:Y:S02]  /*0d20*/  FFMA R31, R13, R31, R0 ;  /* 0x0000001f0d1f7223 */ /* 0x000fe40000000000 */
[----:B------:R-:W3:Y:S01]  /*0d30*/  LDG.E.EL R0, desc[UR4][R44.64] ;  /* 0x000000042c007981 */ /* 0x000ee2000c2e1900 */
[----:B------:R-:W-:Y:S01]  /*0d40*/  IADD3 R2, R32, 0x200, RZ ;  /* 0x0000020020027810 */ /* 0x000fe20007ffe0ff */
[C---:B---3--:R-:W-:Y:S01]  /*0d50*/  FADD R35, R9.reuse, R0 ;  /* 0x0000000009237221 */ /* 0x048fe20000000000 */
[----:B--2---:R-:W-:-:S04]  /*0d60*/  FADD R0, R9, R42 ;  /* 0x0000002a09007221 */ /* 0x004fc80000000000 */
[----:B------:R-:W-:-:S04]  /*0d70*/  FADD R0, -R35, R0 ;  /* 0x0000000023007221 */ /* 0x000fc80000000100 */
[----:B------:R-:W-:Y:S01]  /*0d80*/  FFMA R30, R14, R0, R35 ;  /* 0x000000000e1e7223 */ /* 0x000fe20000000023 */
[----:B------:R-:W-:-:S05]  /*0d90*/  IMAD.WIDE.U32 R34, R19, 0x110, R26 ;  /* 0x0000011013227825 */ /* 0x000fca00078e001a */
[----:B------:R-:W-:-:S03]  /*0da0*/  IADD3 R35, R33, R35, RZ ;  /* 0x0000002321237210 */ /* 0x000fc60007ffe0ff */
[----:B------:R-:W-:-:S06]  /*0db0*/  IMAD.WIDE R34, R39, 0x4, R34 ;  /* 0x0000000427227825 */ /* 0x000fcc00078e0222 */
[----:B------:R-:W2:Y:S01]  /*0dc0*/  LDG.E.EL R34, desc[UR4][R34.64] ;  /* 0x0000000422227981 */ /* 0x000ea2000c2e1900 */
[----:B------:R-:W-:-:S04]  /*0dd0*/  LEA.HI R0, R37, R2, RZ, 0x10 ;  /* 0x0000000225007211 */ /* 0x000fc800078f80ff */
[C---:B------:R-:W-:Y:S01]  /*0de0*/  PRMT R4, R0.reuse, 0xbb32, RZ ;  /* 0x0000bb3200047816 */ /* 0x040fe200000000ff */
[----:B------:R-:W-:Y:S01]  /*0df0*/  IMAD.WIDE.U32 R44, R19, 0x110, R20 ;  /* 0x00000110132c7825 */ /* 0x000fe200078e0014 */
[----:B------:R-:W-:Y:S02]  /*0e00*/  LEA.HI R37, R37, R2, RZ, 0x8 ;  /* 0x0000000225257211 */ /* 0x000fe400078f40ff */
[----:B------:R-:W-:Y:S01]  /*0e10*/  PRMT R2, R0, 0x7632, R2 ;  /* 0x0000763200027816 */ /* 0x000fe20000000002 */
[----:B------:R-:W-:Y:S01]  /*0e20*/  IMAD R19, R4, -0x3cf3, RZ ;  /* 0xffffc30d04137824 */ /* 0x000fe200078e02ff */
[----:B------:R-:W-:-:S04]  /*0e30*/  IADD3 R45, R33, R45, RZ ;  /* 0x0000002d212d7210 */ /* 0x000fc80007ffe0ff */
[----:B------:R-:W-:-:S04]  /*0e40*/  LEA.HI.SX32 R4, R19, R2, 0x10 ;  /* 0x0000000213047211 */ /* 0x000fc800078f82ff */
[C---:B------:R-:W-:Y:S02]  /*0e50*/  LOP3.LUT R19, R4.reuse, 0xffff, RZ, 0xc0, !PT ;  /* 0x0000ffff04137812 */ /* 0x040fe400078ec0ff */
[----:B------:R-:W-:Y:S02]  /*0e60*/  PRMT R33, R4, 0x9910, RZ ;  /* 0x0000991004217816 */ /* 0x000fe400000000ff */
[----:B------:R-:W-:Y:S02]  /*0e70*/  SHF.R.U32.HI R4, RZ, 0xf, R19 ;  /* 0x0000000fff047819 */ /* 0x000fe40000011613 */
[----:B------:R-:W-:Y:S02]  /*0e80*/  MOV R19, R33 ;  /* 0x0000002100137202 */ /* 0x000fe40000000f00 */
[----:B------:R-:W-:Y:S02]  /*0e90*/  SHF.R.S32.HI R37, RZ, 0x8, R37 ;  /* 0x00000008ff257819 */ /* 0x000fe40000011425 */
[----:B------:R-:W-:-:S02]  /*0ea0*/  LEA.HI.SX32 R4, R19, R4, 0x1c ;  /* 0x0000000413047211 */ /* 0x000fc400078fe2ff */
[----:B------:R-:W-:-:S04]  /*0eb0*/  LEA.HI R19, R37, R37, RZ, 0x8 ;  /* 0x0000002525137211 */ /* 0x000fc800078f40ff */
[----:B------:R-:W-:-:S04]  /*0ec0*/  LOP3.LUT R38, R19, 0xffffff00, RZ, 0xc0, !PT ;  /* 0xffffff0013267812 */ /* 0x000fc800078ec0ff */
[----:B------:R-:W-:-:S05]  /*0ed0*/  IADD3 R38, R37, -R38, RZ ;  /* 0x8000002625267210 */ /* 0x000fca0007ffe0ff */
[----:B------:R-:W-:-:S06]  /*0ee0*/  IMAD.WIDE R16, R38, 0x8, R16 ;  /* 0x0000000826107825 */ /* 0x000fcc00078e0210 */
[----:B------:R-:W3:Y:S01]  /*0ef0*/  LDG.E.EL.64 R16, desc[UR4][R16.64] ;  /* 0x0000000410107981 */ /* 0x000ee2000c2e1b00 */
[----:B------:R-:W-:-:S06]  /*0f00*/  IMAD.WIDE R44, R39, 0x4, R44 ;  /* 0x00000004272c7825 */ /* 0x000fcc00078e022c */
[----:B------:R-:W4:Y:S01]  /*0f10*/  LDG.E.EL R44, desc[UR4][R44.64] ;  /* 0x000000042c2c7981 */ /* 0x000f22000c2e1900 */
[----:B--2---:R-:W-:Y:S01]  /*0f20*/  FADD R36, R9, R34 ;  /* 0x0000002209247221 */ /* 0x004fe20000000000 */
[----:B------:R-:W-:-:S06]  /*0f30*/  IMAD.WIDE R34, R38, 0x8, R28 ;  /* 0x0000000826227825 */ /* 0x000fcc00078e021c */
[----:B------:R-:W2:Y:S01]  /*0f40*/  LDG.E.EL.64 R34, desc[UR4][R34.64] ;  /* 0x0000000422227981 */ /* 0x000ea2000c2e1b00 */
[----:B------:R-:W-:-:S05]  /*0f50*/  PRMT R4, R4, 0x9910, RZ ;  /* 0x0000991004047816 */ /* 0x000fca00000000ff */
[----:B------:R-:W-:-:S05]  /*0f60*/  IMAD R4, R4, 0x15, RZ ;  /* 0x0000001504047824 */ /* 0x000fca00078e02ff */
[----:B------:R-:W-:-:S04]  /*0f70*/  IADD3 R4, RZ, -R4, RZ ;  /* 0x80000004ff047210 */ /* 0x000fc80007ffe0ff */
[----:B------:R-:W-:-:S04]  /*0f80*/  PRMT R19, R4, 0x7710, RZ ;  /* 0x0000771004137816 */ /* 0x000fc800000000ff */
[----:B------:R-:W-:-:S04]  /*0f90*/  IADD3 R2, R2, R19, RZ ;  /* 0x0000001302027210 */ /* 0x000fc80007ffe0ff */
[----:B------:R-:W-:-:S05]  /*0fa0*/  PRMT R53, R2, 0x9910, RZ ;  /* 0x0000991002357816 */ /* 0x000fca00000000ff */
[----:B------:R-:W-:-:S04]  /*0fb0*/  IMAD.WIDE R52, R53, 0x4, R10 ;  /* 0x0000000435347825 */ /* 0x000fc800078e020a */
[----:B----4-:R-:W-:Y:S01]  /*0fc0*/  FADD R9, R9, R44 ;  /* 0x0000002c09097221 */ /* 0x010fe20000000000 */
[----:B--2---:R-:W-:Y:S02]  /*0fd0*/  IADD3 R29, P1, R34, 0x44, RZ ;  /* 0x00000044221d7810 */ /* 0x004fe40007f3e0ff */
[----:B------:R-:W-:Y:S02]  /*0fe0*/  ISETP.GE.AND P0, PT, R35, RZ, PT ;  /* 0x000000ff2300720c */ /* 0x000fe40003f06270 */
[----:B------:R-:W-:Y:S02]  /*0ff0*/  IADD3.X R43, RZ, R35, RZ, P1, !PT ;  /* 0x00000023ff2b7210 */ /* 0x000fe40000ffe4ff */
[----:B---3--:R-:W-:Y:S02]  /*1000*/  IADD3 R45, P1, R16, 0x44, RZ ;  /* 0x00000044102d7810 */ /* 0x008fe40007f3e0ff */
[----:B------:R-:W-:Y:S02]  /*1010*/  SEL R29, R29, R34, !P0 ;  /* 0x000000221d1d7207 */ /* 0x000fe40004000000 */
[----:B------:R-:W-:Y:S01]  /*1020*/  SEL R43, R43, R35, !P0 ;  /* 0x000000232b2b7207 */ /* 0x000fe20004000000 */
[----:B------:R0:W2:Y:S01]  /*1030*/  LDG.E.EL R34, desc[UR4][R52.64] ;  /* 0x0000000434227981 */ /* 0x0000a2000c2e1900 */
[----:B------:R-:W-:-:S02]  /*1040*/  ISETP.GE.AND P0, PT, R17, RZ, PT ;  /* 0x000000ff1100720c */ /* 0x000fc40003f06270 */
[----:B------:R-:W-:Y:S02]  /*1050*/  IADD3.X R35, RZ, R17, RZ, P1, !PT ;  /* 0x00000011ff237210 */ /* 0x000fe40000ffe4ff */
[----:B------:R-:W-:Y:S02]  /*1060*/  SEL R45, R45, R16, !P0 ;  /* 0x000000102d2d7207 */ /* 0x000fe40004000000 */
[----:B------:R-:W-:Y:S01]  /*1070*/  SEL R35, R35, R17, !P0 ;  /* 0x0000001123237207 */ /* 0x000fe20004000000 */
[----:B------:R-:W-:Y:S01]  /*1080*/  IMAD R43, R43, 0x110, RZ ;  /* 0x000001102b2b7824 */ /* 0x000fe200078e02ff */
[----:B------:R-:W-:Y:S01]  /*1090*/  SHF.R.S32.HI R16, RZ, 0x10, R0 ;  /* 0x00000010ff107819 */ /* 0x000fe20000011400 */
[----:B------:R-:W-:-:S04]  /*10a0*/  IMAD.WIDE.U32 R10, R29, 0x110, R50 ;  /* 0x000001101d0a7825 */ /* 0x000fc800078e0032 */
[----:B0-----:R-:W-:Y:S01]  /*10b0*/  IMAD.WIDE.U32 R52, R29, 0x110, R48 ;  /* 0x000001101d347825 */ /* 0x001fe200078e0030 */
[----:B------:R-:W-:-:S03]  /*10c0*/  IADD3 R11, R11, R43, RZ ;  /* 0x0000002b0b0b7210 */ /* 0x000fc60007ffe0ff */
[----:B------:R-:W-:Y:S02]  /*10d0*/  IMAD R35, R35, 0x110, RZ ;  /* 0x0000011023237824 */ /* 0x000fe400078e02ff */
[----:B------:R-:W-:Y:S01]  /*10e0*/  IMAD.WIDE.U32 R48, R45, 0x110, R48 ;  /* 0x000001102d307825 */ /* 0x000fe200078e0030 */
[----:B------:R-:W-:-:S03]  /*10f0*/  IADD3 R53, R43, R53, RZ ;  /* 0x000000352b357210 */ /* 0x000fc60007ffe0ff */
[----:B------:R-:W-:Y:S01]  /*1100*/  IMAD R16, R16, 0x1210, RZ ;  /* 0x0000121010107824 */ /* 0x000fe200078e02ff */
[----:B------:R-:W-:-:S03]  /*1110*/  IADD3 R49, R35, R49, RZ ;  /* 0x0000003123317210 */ /* 0x000fc60007ffe0ff */
[----:B------:R-:W-:-:S04]  /*1120*/  IMAD.WIDE R10, R16, 0x4, R10 ;  /* 0x00000004100a7825 */ /* 0x000fc800078e020a */
[C---:B------:R-:W-:Y:S02]  /*1130*/  IMAD.WIDE R52, R16.reuse, 0x4, R52 ;  /* 0x0000000410347825 */ /* 0x040fe400078e0234 */
[----:B------:R-:W2:Y:S02]  /*1140*/  LDG.E.EL R11, desc[UR4][R10.64] ;  /* 0x000000040a0b7981 */ /* 0x000ea4000c2e1900 */
[----:B------:R-:W-:-:S04]  /*1150*/  IMAD.WIDE R48, R16, 0x4, R48 ;  /* 0x0000000410307825 */ /* 0x000fc800078e0230 */
[----:B------:R-:W-:Y:S01]  /*1160*/  IMAD.WIDE.U32 R50, R45, 0x110, R50 ;  /* 0x000001102d327825 */ /* 0x000fe200078e0032 */
[----:B------:R0:W3:Y:S04]  /*1170*/  LDG.E.EL R39, desc[UR4][R48.64] ;  /* 0x0000000430277981 */ /* 0x0000e8000c2e1900 */
[----:B------:R1:W4:Y:S01]  /*1180*/  LDG.E.EL R10, desc[UR4][R52.64] ;  /* 0x00000004340a7981 */ /* 0x000322000c2e1900 */
[----:B------:R-:W-:Y:S01]  /*1190*/  IADD3 R51, R51, R35, RZ ;  /* 0x0000002333337210 */ /* 0x000fe20007ffe0ff */
[----:B0-----:R-:W-:-:S04]  /*11a0*/  IMAD.WIDE.U32 R48, R29, 0x110, R24 ;  /* 0x000001101d307825 */ /* 0x001fc800078e0018 */
[----:B-1----:R-:W-:-:S04]  /*11b0*/  IMAD.WIDE.U32 R52, R29, 0x110, R46 ;  /* 0x000001101d347825 */ /* 0x002fc800078e002e */
[----:B------:R-:W-:-:S04]  /*11c0*/  IMAD.WIDE.U32 R46, R45, 0x110, R46 ;  /* 0x000001102d2e7825 */ /* 0x000fc800078e002e */
[----:B------:R-:W-:Y:S01]  /*11d0*/  IMAD.WIDE.U32 R24, R45, 0x110, R24 ;  /* 0x000001102d187825 */ /* 0x000fe200078e0018 */
[----:B------:R-:W-:-:S04]  /*11e0*/  IADD3 R47, R35, R47, RZ ;  /* 0x0000002f232f7210 */ /* 0x000fc80007ffe0ff */
[----:B------:R-:W-:Y:S01]  /*11f0*/  IADD3 R25, R35, R25, RZ ;  /* 0x0000001923197210 */ /* 0x000fe20007ffe0ff */
[----:B------:R-:W-:-:S04]  /*1200*/  IMAD.WIDE R50, R16, 0x4, R50 ;  /* 0x0000000410327825 */ /* 0x000fc800078e0232 */
[C---:B------:R-:W-:Y:S01]  /*1210*/  IMAD.WIDE R46, R16.reuse, 0x4, R46 ;  /* 0x00000004102e7825 */ /* 0x040fe200078e022e */
[----:B------:R0:W5:Y:S03]  /*1220*/  LDG.E.EL R37, desc[UR4][R50.64] ;  /* 0x0000000432257981 */ /* 0x000166000c2e1900 */
[----:B------:R-:W-:Y:S01]  /*1230*/  IMAD.WIDE R24, R16, 0x4, R24 ;  /* 0x0000000410187825 */ /* 0x000fe200078e0218 */
[----:B------:R1:W5:Y:S04]  /*1240*/  LDG.E.EL R4, desc[UR4][R46.64] ;  /* 0x000000042e047981 */ /* 0x000368000c2e1900 */
[----:B------:R1:W5:Y:S01]  /*1250*/  LDG.E.EL R33, desc[UR4][R24.64] ;  /* 0x0000000418217981 */ /* 0x000362000c2e1900 */
[----:B0-----:R-:W-:-:S04]  /*1260*/  IMAD.WIDE.U32 R50, R29, 0x110, R40 ;  /* 0x000001101d327825 */ /* 0x001fc800078e0028 */
[----:B------:R-:W-:-:S04]  /*1270*/  IMAD.WIDE.U32 R40, R45, 0x110, R40 ;  /* 0x000001102d287825 */ /* 0x000fc800078e0028 */
[----:B-1----:R-:W-:-:S04]  /*1280*/  IMAD.WIDE.U32 R46, R29, 0x110, R22 ;  /* 0x000001101d2e7825 */ /* 0x002fc800078e0016 */
[----:B------:R-:W-:Y:S01]  /*1290*/  IMAD.WIDE.U32 R24, R29, 0x110, R26 ;  /* 0x000001101d187825 */ /* 0x000fe200078e001a */
[----:B------:R-:W-:-:S03]  /*12a0*/  IADD3 R41, R35, R41, RZ ;  /* 0x0000002923297210 */ /* 0x000fc60007ffe0ff */
[----:B------:R-:W-:-:S04]  /*12b0*/  IMAD.WIDE.U32 R28, R29, 0x110, R20 ;  /* 0x000001101d1c7825 */ /* 0x000fc800078e0014 */
[C---:B------:R-:W-:Y:S01]  /*12c0*/  IMAD.WIDE.U32 R20, R45.reuse, 0x110, R20 ;  /* 0x000001102d147825 */ /* 0x040fe200078e0014 */
[----:B------:R-:W-:Y:S02]  /*12d0*/  IADD3 R53, R43, R53, RZ ;  /* 0x000000352b357210 */ /* 0x000fe40007ffe0ff */
[----:B------:R-:W-:Y:S02]  /*12e0*/  IADD3 R51, R43, R51, RZ ;  /* 0x000000332b337210 */ /* 0x000fe40007ffe0ff */
[----:B------:R-:W-:Y:S02]  /*12f0*/  IADD3 R49, R43, R49, RZ ;  /* 0x000000312b317210 */ /* 0x000fe40007ffe0ff */
[----:B------:R-:W-:Y:S02]  /*1300*/  IADD3 R47, R43, R47, RZ ;  /* 0x0000002f2b2f7210 */ /* 0x000fe40007ffe0ff */
[----:B------:R-:W-:Y:S02]  /*1310*/  IADD3 R25, R43, R25, RZ ;  /* 0x000000192b197210 */ /* 0x000fe40007ffe0ff */
[----:B------:R-:W-:Y:S01]  /*1320*/  IADD3 R29, R43, R29, RZ ;  /* 0x0000001d2b1d7210 */ /* 0x000fe20007ffe0ff */
[----:B------:R-:W-:Y:S01]  /*1330*/  IMAD.WIDE.U32 R26, R45, 0x110, R26 ;  /* 0x000001102d1a7825 */ /* 0x000fe200078e001a */
[----:B------:R-:W-:-:S02]  /*1340*/  IADD3 R43, R35, R21, RZ ;  /* 0x00000015232b7210 */ /* 0x000fc40007ffe0ff */
[----:B------:R-:W-:Y:S01]  /*1350*/  MOV R42, R20 ;  /* 0x00000014002a7202 */ /* 0x000fe20000000f00 */
[C---:B------:R-:W-:Y:S01]  /*1360*/  IMAD.WIDE R40, R16.reuse, 0x4, R40 ;  /* 0x0000000410287825 */ /* 0x040fe200078e0228 */
[----:B------:R-:W0:Y:S03]  /*1370*/  LDC.64 R20, c[0x0][0x250] ;  /* 0x00009400ff147b82 */ /* 0x000e260000000a00 */
[----:B------:R-:W-:Y:S01]  /*1380*/  IMAD.WIDE.U32 R22, R45, 0x110, R22 ;  /* 0x000001102d167825 */ /* 0x000fe200078e0016 */
[----:B------:R-:W-:Y:S01]  /*1390*/  IADD3 R27, R35, R27, RZ ;  /* 0x0000001b231b7210 */ /* 0x000fe20007ffe0ff */
[----:B------:R-:W5:Y:S03]  /*13a0*/  LDG.E.EL R41, desc[UR4][R40.64] ;  /* 0x0000000428297981 */ /* 0x000f66000c2e1900 */
[----:B------:R-:W-:Y:S01]  /*13b0*/  IADD3 R23, R35, R23, RZ ;  /* 0x0000001723177210 */ /* 0x000fe20007ffe0ff */
[----:B------:R-:W-:-:S04]  /*13c0*/  IMAD.WIDE R52, R16, 0x4, R52 ;  /* 0x0000000410347825 */ /* 0x000fc800078e0234 */
[C---:B------:R-:W-:Y:S01]  /*13d0*/  IMAD.WIDE R50, R16.reuse, 0x4, R50 ;  /* 0x0000000410327825 */ /* 0x040fe200078e0232 */
[----:B------:R-:W5:Y:S03]  /*13e0*/  LDG.E.EL R19, desc[UR4][R52.64] ;  /* 0x0000000434137981 */ /* 0x000f66000c2e1900 */
[C---:B------:R-:W-:Y:S01]  /*13f0*/  IMAD.WIDE R48, R16.reuse, 0x4, R48 ;  /* 0x0000000410307825 */ /* 0x040fe200078e0230 */
[----:B------:R-:W5:Y:S03]  /*1400*/  LDG.E.EL R0, desc[UR4][R50.64] ;  /* 0x0000000432007981 */ /* 0x000f66000c2e1900 */
[C---:B------:R-:W-:Y:S01]  /*1410*/  IMAD.WIDE R46, R16.reuse, 0x4, R46 ;  /* 0x00000004102e7825 */ /* 0x040fe200078e022e */
[----:B------:R-:W5:Y:S03]  /*1420*/  LDG.E.EL R17, desc[UR4][R48.64] ;  /* 0x0000000430117981 */ /* 0x000f66000c2e1900 */
[C---:B------:R-:W-:Y:S01]  /*1430*/  IMAD.WIDE R24, R16.reuse, 0x4, R24 ;  /* 0x0000000410187825 */ /* 0x040fe200078e0218 */
[----:B------:R-:W5:Y:S03]  /*1440*/  LDG.E.EL R2, desc[UR4][R46.64] ;  /* 0x000000042e027981 */ /* 0x000f66000c2e1900 */
[----:B------:R-:W-:-:S02]  /*1450*/  IMAD.WIDE R28, R16, 0x4, R28 ;  /* 0x00000004101c7825 */ /* 0x000fc400078e021c */
[----:B------:R-:W5:Y:S02]  /*1460*/  LDG.E.EL R25, desc[UR4][R24.64] ;  /* 0x0000000418197981 */ /* 0x000f64000c2e1900 */
[C---:B------:R-:W-:Y:S02]  /*1470*/  IMAD.WIDE R26, R16.reuse, 0x4, R26 ;  /* 0x00000004101a7825 */ /* 0x040fe400078e021a */
[----:B------:R-:W5:Y:S02]  /*1480*/  LDG.E.EL R29, desc[UR4][R28.64] ;  /* 0x000000041c1d7981 */ /* 0x000f64000c2e1900 */
[C---:B------:R-:W-:Y:S02]  /*1490*/  IMAD.WIDE R42, R16.reuse, 0x4, R42 ;  /* 0x00000004102a7825 */ /* 0x040fe400078e022a */
[----:B------:R-:W5:Y:S02]  /*14a0*/  LDG.E.EL R27, desc[UR4][R26.64] ;  /* 0x000000041a1b7981 */ /* 0x000f64000c2e1900 */
[----:B------:R-:W-:-:S02]  /*14b0*/  IMAD.WIDE R22, R16, 0x4, R22 ;  /* 0x0000000410167825 */ /* 0x000fc400078e0216 */
[----:B------:R-:W5:Y:S04]  /*14c0*/  LDG.E.EL R43, desc[UR4][R42.64] ;  /* 0x000000042a2b7981 */ /* 0x000f68000c2e1900 */
[----:B------:R1:W5:Y:S01]  /*14d0*/  LDG.E.EL R35, desc[UR4][R22.64] ;  /* 0x0000000416237981 */ /* 0x000362000c2e1900 */
[----:B0-----:R-:W-:-:S04]  /*14e0*/  IMAD.WIDE R44, R3, 0x4, R20 ;  /* 0x00000004032c7825 */ /* 0x001fc800078e0214 */
[----:B------:R-:W-:Y:S02]  /*14f0*/  IMAD.WIDE R20, R38, 0x4, R20 ;  /* 0x0000000426147825 */ /* 0x000fe400078e0214 */
[----:B------:R-:W5:Y:S01]  /*1500*/  LDG.E.EL R45, desc[UR4][R44.64] ;  /* 0x000000042c2d7981 */ /* 0x000f62000c2e1900 */
[----:B-1----:R-:W0:Y:S03]  /*1510*/  LDC.64 R22, c[0x0][0x210] ;  /* 0x00008400ff167b82 */ /* 0x002e260000000a00 */
[----:B------:R-:W5:Y:S01]  /*1520*/  LDG.E.EL R20, desc[UR4][R20.64] ;  /* 0x0000000414147981 */ /* 0x000f62000c2e1900 */
[----:B------:R-:W-:Y:S01]  /*1530*/  FADD R3, -R36, R9 ;  /* 0x0000000924037221 */ /* 0x000fe20000000100 */
[----:B------:R-:W-:-:S03]  /*1540*/  FADD R30, -R7, R30 ;  /* 0x0000001e071e7221 */ /* 0x000fc60000000100 */
[----:B------:R-:W-:-:S04]  /*1550*/  FFMA R3, R15, R3, R36 ;  /* 0x000000030f037223 */ /* 0x000fc80000000024 */
[----:B------:R-:W-:Y:S01]  /*1560*/  FADD R3, -R8, R3 ;  /* 0x0000000308037221 */ /* 0x000fe20000000100 */
[----:B0-----:R-:W-:-:S04]  /*1570*/  IMAD.WIDE R22, R32, 0x4, R22 ;  /* 0x0000000420167825 */ /* 0x001fc800078e0216 */
[C---:B--2---:R-:W-:Y:S01]  /*1580*/  FADD R11, R34.reuse, R11 ;  /* 0x0000000b220b7221 */ /* 0x044fe20000000000 */
[C---:B---3--:R-:W-:Y:S01]  /*1590*/  FADD R16, R34.reuse, R39 ;  /* 0x0000002722107221 */ /* 0x048fe20000000000 */
[----:B----4-:R-:W-:-:S04]  /*15a0*/  FADD R10, R34, R10 ;  /* 0x0000000a220a7221 */ /* 0x010fc80000000000 */
[----:B------:R-:W-:-:S04]  /*15b0*/  FADD R9, -R11, R10 ;  /* 0x0000000a0b097221 */ /* 0x000fc80000000100 */
[----:B------:R-:W-:Y:S01]  /*15c0*/  FFMA R9, R12, R9, R11 ;  /* 0x000000090c097223 */ /* 0x000fe2000000000b */
[C---:B-----5:R-:W-:Y:S01]  /*15d0*/  FADD R37, R34.reuse, R37 ;  /* 0x0000002522257221 */ /* 0x060fe20000000000 */
[----:B------:R-:W-:-:S03]  /*15e0*/  FADD R4, R34, R4 ;  /* 0x0000000422047221 */ /* 0x000fc60000000000 */
[----:B------:R-:W-:Y:S01]  /*15f0*/  FADD R16, -R37, R16 ;  /* 0x0000001025107221 */ /* 0x000fe20000000100 */
[----:B------:R-:W-:-:S03]  /*1600*/  FADD R33, R34, R33 ;  /* 0x0000002122217221 */ /* 0x000fc60000000000 */
[----:B------:R-:W-:-:S04]  /*1610*/  FFMA R12, R12, R16, R37 ;  /* 0x000000100c0c7223 */ /* 0x000fc80000000025 */
[----:B------:R-:W-:Y:S01]  /*1620*/  FADD R12, -R9, R12 ;  /* 0x0000000c090c7221 */ /* 0x000fe20000000100 */
[----:B------:R-:W-:-:S04]  /*1630*/  FADD R41, R34, R41 ;  /* 0x0000002922297221 */ /* 0x000fc80000000000 */
[----:B------:R-:W-:Y:S01]  /*1640*/  FADD R41, -R4, R41 ;  /* 0x0000002904297221 */ /* 0x000fe20000000100 */
[C---:B------:R-:W-:Y:S01]  /*1650*/  FADD R24, R34.reuse, R19 ;  /* 0x0000001322187221 */ /* 0x040fe20000000000 */
[C---:B------:R-:W-:Y:S02]  /*1660*/  FADD R19, R34.reuse, R0 ;  /* 0x0000000022137221 */ /* 0x040fe40000000000 */
[----:B------:R-:W-:Y:S01]  /*1670*/  FFMA R0, R13, R41, R4 ;  /* 0x000000290d007223 */ /* 0x000fe20000000004 */
[C---:B------:R-:W-:Y:S01]  /*1680*/  FADD R17, R34.reuse, R17 ;  /* 0x0000001122117221 */ /* 0x040fe20000000000 */
[----:B------:R-:W-:Y:S01]  /*1690*/  FADD R2, R34, R2 ;  /* 0x0000000222027221 */ /* 0x000fe20000000000 */
[----:B------:R-:W-:Y:S01]  /*16a0*/  FADD R19, -R24, R19 ;  /* 0x0000001318137221 */ /* 0x000fe20000000100 */
[C---:B------:R-:W-:Y:S02]  /*16b0*/  FADD R10, R34.reuse, R25 ;  /* 0x00000019220a7221 */ /* 0x040fe40000000000 */
[----:B------:R-:W-:Y:S01]  /*16c0*/  FADD R2, -R17, R2 ;  /* 0x0000000211027221 */ /* 0x000fe20000000100 */
[C---:B------:R-:W-:Y:S01]  /*16d0*/  FADD R29, R34.reuse, R29 ;  /* 0x0000001d221d7221 */ /* 0x040fe20000000000 */
[C---:B------:R-:W-:Y:S01]  /*16e0*/  FADD R16, R34.reuse, R27 ;  /* 0x0000001b22107221 */ /* 0x040fe20000000000 */
[C---:B------:R-:W-:Y:S01]  /*16f0*/  FADD R43, R34.reuse, R43 ;  /* 0x0000002b222b7221 */ /* 0x040fe20000000000 */
[----:B------:R-:W-:Y:S01]  /*1700*/  FADD R4, R34, R35 ;  /* 0x0000002322047221 */ /* 0x000fe20000000000 */
[----:B------:R-:W-:-:S02]  /*1710*/  FADD R29, -R10, R29 ;  /* 0x0000001d0a1d7221 */ /* 0x000fc40000000100 */
[----:B------:R-:W-:Y:S01]  /*1720*/  FADD R43, -R16, R43 ;  /* 0x0000002b102b7221 */ /* 0x000fe20000000100 */
[----:B------:R-:W-:Y:S01]  /*1730*/  FADD R4, -R33, R4 ;  /* 0x0000000421047221 */ /* 0x000fe20000000100 */
[C---:B------:R-:W-:Y:S01]  /*1740*/  FFMA R17, R14.reuse, R2, R17 ;  /* 0x000000020e117223 */ /* 0x040fe20000000011 */
[----:B------:R-:W-:Y:S01]  /*1750*/  FFMA R11, R13, R19, R24 ;  /* 0x000000130d0b7223 */ /* 0x000fe20000000018 */
[C---:B------:R-:W-:Y:S01]  /*1760*/  FFMA R29, R15.reuse, R29, R10 ;  /* 0x0000001d0f1d7223 */ /* 0x040fe2000000000a */
[----:B------:R-:W-:Y:S01]  /*1770*/  FFMA R14, R14, R4, R33 ;  /* 0x000000040e0e7223 */ /* 0x000fe20000000021 */
[----:B------:R-:W-:Y:S01]  /*1780*/  FFMA R16, R15, R43, R16 ;  /* 0x0000002b0f107223 */ /* 0x000fe20000000010 */
[----:B------:R-:W-:Y:S01]  /*1790*/  FADD R4, -R18, R5 ;  /* 0x0000000512047221 */ /* 0x000fe20000000100 */
[----:B------:R-:W-:Y:S01]  /*17a0*/  FADD R5, -R6, R31 ;  /* 0x0000001f06057221 */ /* 0x000fe20000000100 */
[----:B------:R-:W-:Y:S01]  /*17b0*/  FADD R0, -R11, R0 ;  /* 0x000000000b007221 */ /* 0x000fe20000000100 */
[----:B------:R-:W-:Y:S01]  /*17c0*/  FADD R14, -R17, R14 ;  /* 0x0000000e110e7221 */ /* 0x000fe20000000100 */
[----:B------:R-:W-:Y:S01]  /*17d0*/  FADD R16, -R29, R16 ;  /* 0x000000101d107221 */ /* 0x000fe20000000100 */
[C---:B------:R-:W-:Y:S01]  /*17e0*/  FFMA R5, R45.reuse, R5, R6 ;  /* 0x000000052d057223 */ /* 0x040fe20000000006 */
[C---:B------:R-:W-:Y:S01]  /*17f0*/  FFMA R6, R45.reuse, R30, R7 ;  /* 0x0000001e2d067223 */ /* 0x040fe20000000007 */
[C---:B------:R-:W-:Y:S01]  /*1800*/  FFMA R4, R45.reuse, R4, R18 ;  /* 0x000000042d047223 */ /* 0x040fe20000000012 */
[----:B------:R-:W-:Y:S01]  /*1810*/  FFMA R7, R45, R3, R8 ;  /* 0x000000032d077223 */ /* 0x000fe20000000008 */
[C---:B------:R-:W-:Y:S01]  /*1820*/  FFMA R12, R20.reuse, R12, R9 ;  /* 0x0000000c140c7223 */ /* 0x040fe20000000009 */
[C---:B------:R-:W-:Y:S01]  /*1830*/  FFMA R13, R20.reuse, R0, R11 ;  /* 0x00000000140d7223 */ /* 0x040fe2000000000b */
[C---:B------:R-:W-:Y:S01]  /*1840*/  FFMA R14, R20.reuse, R14, R17 ;  /* 0x0000000e140e7223 */ /* 0x040fe20000000011 */
[----:B------:R-:W-:Y:S01]  /*1850*/  FFMA R15, R20, R16, R29 ;  /* 0x00000010140f7223 */ /* 0x000fe2000000001d */
[----:B------:R-:W-:Y:S04]  /*1860*/  STG.E.128 desc[UR4][R22.64], R4 ;  /* 0x0000000416007986 */ /* 0x000fe8000c101d04 */
[----:B------:R-:W-:Y:S01]  /*1870*/  STG.E.128 desc[UR4][R22.64+0x800], R12 ;  /* 0x0008000c16007986 */ /* 0x000fe2000c101d04 */
[----:B------:R-:W-:Y:S05]  /*1880*/  EXIT ;  /* 0x000000000000794d */ /* 0x000fea0003800000 */
.L_x_0:
[----:B------:R-:W-:-:S00]  /*1890*/  BRA `(.L_x_0) ;  /* 0xfffffffc00fc7947 */ /* 0x000fc0000383ffff */
[----:B------:R-:W-:-:S00]  /*18a0*/  NOP ;  /* 0x0000000000007918 */ /* 0x000fc00000000000 */
        /* <DEDUP_REMOVED lines=13> */
.L_x_1:


//--------------------- .nv.constant0.triton_poi_fused__unsafe_index_add_convolution_mul_sub_45 --------------------------
	.section	.nv.constant0.triton_poi_fused__unsafe_index_add_convolution_mul_sub_45,"a",@progbits
	.sectionflags	@""
	.align	4
.nv.constant0.triton_poi_fused__unsafe_index_add_convolution_mul_sub_45:
	.zero		604
